	.headerflags	@"EF_CUDA_TEXMODE_UNIFIED EF_CUDA_64BIT_ADDRESS EF_CUDA_ACCELERATORS EF_CUDA_SM90 EF_CUDA_VIRTUAL_SM(EF_CUDA_SM90)"
	.elftype	@"ET_EXEC"


//--------------------- .nv.info                  --------------------------
	.section	.nv.info,"",@"SHT_CUDA_INFO"
	.align	4


	//----- nvinfo : EIATTR_REGCOUNT
	.align		4
        /*0000*/ 	.byte	0x04, 0x2f
        /*0002*/ 	.short	(.L_1 - .L_0)
	.align		4
.L_0:
        /*0004*/ 	.word	index@(triton_poi_fused__to_copy_13)
        /*0008*/ 	.word	0x0000000a


	//----- nvinfo : EIATTR_MIN_STACK_SIZE
	.align		4
.L_1:
        /*000c*/ 	.byte	0x04, 0x12
        /*000e*/ 	.short	(.L_3 - .L_2)
	.align		4
.L_2:
        /*0010*/ 	.word	index@(triton_poi_fused__to_copy_13)
        /*0014*/ 	.word	0x00000000


	//----- nvinfo : EIATTR_FRAME_SIZE
	.align		4
.L_3:
        /*0018*/ 	.byte	0x04, 0x11
        /*001a*/ 	.short	(.L_5 - .L_4)
	.align		4
.L_4:
        /*001c*/ 	.word	index@(triton_poi_fused__to_copy_13)
        /*0020*/ 	.word	0x00000000


	//----- nvinfo : EIATTR_MIN_STACK_SIZE
	.align		4
.L_5:
        /*0024*/ 	.byte	0x04, 0x12
        /*0026*/ 	.short	(.L_7 - .L_6)
	.align		4
.L_6:
        /*0028*/ 	.word	index@(triton_poi_fused__to_copy_13)
        /*002c*/ 	.word	0x00000000
.L_7:


//--------------------- .nv.info.triton_poi_fused__to_copy_13 --------------------------
	.section	.nv.info.triton_poi_fused__to_copy_13,"",@"SHT_CUDA_INFO"
	.sectionflags	@""
	.align	4


	//----- nvinfo : EIATTR_CUDA_API_VERSION
	.align		4
        /*0000*/ 	.byte	0x04, 0x37
        /*0002*/ 	.short	(.L_9 - .L_8)
.L_8:
        /*0004*/ 	.word	0x0000007c


	//----- nvinfo : EIATTR_KPARAM_INFO
	.align		4
.L_9:
        /*0008*/ 	.byte	0x04, 0x17
        /*000a*/ 	.short	(.L_11 - .L_10)
.L_10:
        /*000c*/ 	.word	0x00000000
        /*0010*/ 	.short	0x0001
        /*0012*/ 	.short	0x0008
        /*0014*/ 	.byte	0x00, 0xf0, 0x11, 0x00


	//----- nvinfo : EIATTR_KPARAM_INFO
	.align		4
.L_11:
        /*0018*/ 	.byte	0x04, 0x17
        /*001a*/ 	.short	(.L_13 - .L_12)
.L_12:
        /*001c*/ 	.word	0x00000000
        /*0020*/ 	.short	0x0000
        /*0022*/ 	.short	0x0000
        /*0024*/ 	.byte	0x00, 0xf4, 0x21, 0x00


	//----- nvinfo : EIATTR_SPARSE_MMA_MASK
	.align		4
.L_13:
        /*0028*/ 	.byte	0x03, 0x50
        /*002a*/ 	.short	0x0000


	//----- nvinfo : EIATTR_MAXREG_COUNT
	.align		4
        /*002c*/ 	.byte	0x03, 0x1b
        /*002e*/ 	.short	0x00ff


	//----- nvinfo : EIATTR_EXIT_INSTR_OFFSETS
	.align		4
        /*0030*/ 	.byte	0x04, 0x1c
        /*0032*/ 	.short	(.L_15 - .L_14)


	//   ....[0]....
.L_14:
        /*0034*/ 	.word	0x00000170


	//   ....[1]....
        /*0038*/ 	.word	0x000001a0


	//----- nvinfo : EIATTR_REQNTID
	.align		4
.L_15:
        /*003c*/ 	.byte	0x04, 0x10
        /*003e*/ 	.short	(.L_17 - .L_16)
.L_16:
        /*0040*/ 	.word	0x00000020
        /*0044*/ 	.word	0x00000001
        /*0048*/ 	.word	0x00000001


	//----- nvinfo : EIATTR_CBANK_PARAM_SIZE
	.align		4
.L_17:
        /*004c*/ 	.byte	0x03, 0x19
        /*004e*/ 	.short	0x000c


	//----- nvinfo : EIATTR_PARAM_CBANK
	.align		4
        /*0050*/ 	.byte	0x04, 0x0a
        /*0052*/ 	.short	(.L_19 - .L_18)
	.align		4
.L_18:
        /*0054*/ 	.word	index@(.nv.constant0.triton_poi_fused__to_copy_13)
        /*0058*/ 	.short	0x0210
        /*005a*/ 	.short	0x000c


	//----- nvinfo : EIATTR_SW_WAR
	.align		4
.L_19:
        /*005c*/ 	.byte	0x04, 0x36
        /*005e*/ 	.short	(.L_21 - .L_20)
.L_20:
        /*0060*/ 	.word	0x00000008
.L_21:


//--------------------- .nv.callgraph             --------------------------
	.section	.nv.callgraph,"",@"SHT_CUDA_CALLGRAPH"
	.align	4
	.sectionentsize	8
	.align		4
        /*0000*/ 	.word	0x00000000
	.align		4
        /*0004*/ 	.word	0xffffffff
	.align		4
        /*0008*/ 	.word	0x00000000
	.align		4
        /*000c*/ 	.word	0xfffffffe
	.align		4
        /*0010*/ 	.word	0x00000000
	.align		4
        /*0014*/ 	.word	0xfffffffd
	.align		4
        /*0018*/ 	.word	0x00000000
	.align		4
        /*001c*/ 	.word	0xfffffffc


//--------------------- .text.triton_poi_fused__to_copy_13 --------------------------
	.section	.text.triton_poi_fused__to_copy_13,"ax",@progbits
	.align	128
        .global         triton_poi_fused__to_copy_13
        .type           triton_poi_fused__to_copy_13,@function
        .size           triton_poi_fused__to_copy_13,(.L_x_1 - triton_poi_fused__to_copy_13)
        .other          triton_poi_fused__to_copy_13,@"STO_CUDA_ENTRY STV_DEFAULT"
triton_poi_fused__to_copy_13:
.text.triton_poi_fused__to_copy_13:
[----:B------:R-:W0:Y:S02]  /*0000*/  LDC R1, c[0x0][0x28] ;  /* 0x00000a00ff017b82 */ /* 0x000e240000000800 */
[----:B------:R-:W1:Y:S01]  /*0010*/  S2R R0, SR_TID.X ;  /* 0x0000000000007919 */ /* 0x000e620000002100 */
[----:B------:R-:W-:Y:S01]  /*0020*/  IMAD.MOV.U32 R7, RZ, RZ, 0x3f000000 ;  /* 0x3f000000ff077424 */ /* 0x000fe200078e00ff */
[----:B------:R-:W2:Y:S01]  /*0030*/  S2R R5, SR_CTAID.X ;  /* 0x0000000000057919 */ /* 0x000ea20000002500 */
[----:B-1----:R-:W-:-:S05]  /*0040*/  IMAD.SHL.U32 R0, R0, 0x2, RZ ;  /* 0x0000000200007824 */ /* 0x002fca00078e00ff */
[----:B------:R-:W-:-:S05]  /*0050*/  LOP3.LUT R0, R0, 0x3e, RZ, 0xc0, !PT ;  /* 0x0000003e00007812 */ /* 0x000fca00078ec0ff */
[----:B--2---:R-:W-:-:S05]  /*0060*/  IMAD R5, R5, 0x40, R0 ;  /* 0x0000004005057824 */ /* 0x004fca00078e0200 */
[----:B------:R-:W-:Y:S02]  /*0070*/  IADD3 R0, R5, 0x1, RZ ;  /* 0x0000000105007810 */ /* 0x000fe40007ffe0ff */
[----:B------:R-:W-:Y:S02]  /*0080*/  I2FP.F32.S32 R2, R5 ;  /* 0x0000000500027245 */ /* 0x000fe40000201400 */
[----:B------:R-:W-:Y:S02]  /*0090*/  I2FP.F32.S32 R0, R0 ;  /* 0x0000000000007245 */ /* 0x000fe40000201400 */
[----:B------:R-:W-:Y:S01]  /*00a0*/  ISETP.GE.AND P0, PT, R5, 0x40, PT ;  /* 0x000000400500780c */ /* 0x000fe20003f06270 */
[----:B------:R-:W-:Y:S02]  /*00b0*/  FADD R2, R2, 0.5 ;  /* 0x3f00000002027421 */ /* 0x000fe40000000000 */
[----:B------:R-:W-:Y:S02]  /*00c0*/  FADD R0, R0, 0.5 ;  /* 0x3f00000000007421 */ /* 0x000fe40000000000 */
[----:B------:R-:W-:-:S02]  /*00d0*/  FFMA R4, R2, R7, -0.5 ;  /* 0xbf00000002047423 */ /* 0x000fc40000000007 */
[----:B------:R-:W1:Y:S01]  /*00e0*/  LDC.64 R2, c[0x0][0x210] ;  /* 0x00008400ff027b82 */ /* 0x000e620000000a00 */
[----:B------:R-:W-:Y:S02]  /*00f0*/  FFMA R0, R0, R7, -0.5 ;  /* 0xbf00000000007423 */ /* 0x000fe40000000007 */
[----:B------:R-:W-:-:S03]  /*0100*/  FMNMX R4, RZ, R4, !PT ;  /* 0x00000004ff047209 */ /* 0x000fc60007800000 */
[----:B------:R-:W-:-:S03]  /*0110*/  FMNMX R0, RZ, R0, !PT ;  /* 0x00000000ff007209 */ /* 0x000fc60007800000 */
[----:B------:R-:W2:Y:S08]  /*0120*/  F2I.TRUNC.NTZ R4, R4 ;  /* 0x0000000400047305 */ /* 0x000eb0000020f100 */
[----:B------:R-:W3:Y:S01]  /*0130*/  F2I.TRUNC.NTZ R6, R0 ;  /* 0x0000000000067305 */ /* 0x000ee2000020f100 */
[----:B-1----:R-:W-:Y:S01]  /*0140*/  IMAD.WIDE R2, R5, 0x8, R2 ;  /* 0x0000000805027825 */ /* 0x002fe200078e0202 */
[----:B--2---:R-:W-:-:S02]  /*0150*/  SHF.R.S32.HI R5, RZ, 0x1f, R4 ;  /* 0x0000001fff057819 */ /* 0x004fc40000011404 */
[----:B---3--:R-:W-:Y:S01]  /*0160*/  SHF.R.S32.HI R7, RZ, 0x1f, R6 ;  /* 0x0000001fff077819 */ /* 0x008fe20000011406 */
[----:B------:R-:W-:Y:S06]  /*0170*/  @P0 EXIT ;  /* 0x000000000000094d */ /* 0x000fec0003800000 */
[----:B------:R-:W-:Y:S02]  /*0180*/  ULDC.64 UR4, c[0x0][0x208] ;  /* 0x0000820000047ab9 */ /* 0x000fe40000000a00 */
[----:B------:R-:W-:Y:S01]  /*0190*/  STG.E.128 desc[UR4][R2.64], R4 ;  /* 0x0000000402007986 */ /* 0x000fe2000c101d04 */
[----:B------:R-:W-:Y:S05]  /*01a0*/  EXIT ;  /* 0x000000000000794d */ /* 0x000fea0003800000 */
.L_x_0:
[----:B------:R-:W-:-:S00]  /*01b0*/  BRA `(.L_x_0) ;  /* 0xfffffffc00fc7947 */ /* 0x000fc0000383ffff */
[----:B------:R-:W-:-:S00]  /*01c0*/  NOP ;  /* 0x0000000000007918 */ /* 0x000fc00000000000 */
        /* <DEDUP_REMOVED lines=11> */
.L_x_1:


//--------------------- .nv.constant0.triton_poi_fused__to_copy_13 --------------------------
	.section	.nv.constant0.triton_poi_fused__to_copy_13,"a",@progbits
	.sectionflags	@""
	.align	4
.nv.constant0.triton_poi_fused__to_copy_13:
	.zero		540
